//
// Generated by NVIDIA NVVM Compiler
//
// Compiler Build ID: CL-36424714
// Cuda compilation tools, release 13.0, V13.0.88
// Based on NVVM 20.0.0
//

.version 9.0
.target sm_100
.address_size 64

	// .globl	_Z10compute_LUiiiiPd
// _ZZ10compute_LUiiiiPdE10multiplier_$_0 has been demoted

.visible .entry _Z10compute_LUiiiiPd(
	.param .u32 _Z10compute_LUiiiiPd_param_0,
	.param .u32 _Z10compute_LUiiiiPd_param_1,
	.param .u32 _Z10compute_LUiiiiPd_param_2,
	.param .u32 _Z10compute_LUiiiiPd_param_3,
	.param .u64 .ptr .align 1 _Z10compute_LUiiiiPd_param_4
)
{
	.reg .pred 	%p<2>;
	.reg .b32 	%r<17>;
	.reg .b64 	%rd<21>;
	.reg .b64 	%fd<9>;
	// demoted variable
	.shared .align 8 .f64 _ZZ10compute_LUiiiiPdE10multiplier_$_0;
	ld.param.u32 	%r2, [_Z10compute_LUiiiiPd_param_0];
	ld.param.u32 	%r4, [_Z10compute_LUiiiiPd_param_1];
	ld.param.u32 	%r5, [_Z10compute_LUiiiiPd_param_2];
	ld.param.u32 	%r3, [_Z10compute_LUiiiiPd_param_3];
	ld.param.u64 	%rd5, [_Z10compute_LUiiiiPd_param_4];
	cvta.to.global.u64 	%rd1, %rd5;
	mov.u32 	%r6, %ctaid.x;
	div.u32 	%r7, %r6, %r5;
	mul.lo.s32 	%r8, %r7, %r5;
	sub.s32 	%r9, %r6, %r8;
	mov.u32 	%r10, %tid.x;
	mad.lo.s32 	%r1, %r9, %r4, %r10;
	add.s32 	%r11, %r7, %r2;
	setp.ne.s32 	%p1, %r1, 0;
	mul.lo.s32 	%r12, %r11, %r3;
	cvt.s64.s32 	%rd2, %r2;
	cvt.s64.s32 	%rd3, %r12;
	add.s64 	%rd6, %rd3, %rd2;
	shl.b64 	%rd7, %rd6, 3;
	add.s64 	%rd4, %rd1, %rd7;
	@%p1 bra 	$L__BB0_2;
	add.s32 	%r13, %r2, -1;
	ld.global.f64 	%fd1, [%rd4+-8];
	mul.lo.s32 	%r14, %r3, %r13;
	cvt.s64.s32 	%rd8, %r14;
	add.s64 	%rd9, %rd8, %rd2;
	shl.b64 	%rd10, %rd9, 3;
	add.s64 	%rd11, %rd1, %rd10;
	ld.global.f64 	%fd2, [%rd11+-8];
	div.rn.f64 	%fd3, %fd1, %fd2;
	st.shared.f64 	[_ZZ10compute_LUiiiiPdE10multiplier_$_0], %fd3;
	bar.sync 	0;
$L__BB0_2:
	add.s32 	%r15, %r2, -1;
	cvt.s64.s32 	%rd12, %r1;
	add.s64 	%rd13, %rd12, %rd2;
	add.s64 	%rd14, %rd13, %rd3;
	shl.b64 	%rd15, %rd14, 3;
	add.s64 	%rd16, %rd1, %rd15;
	ld.global.f64 	%fd4, [%rd16+-8];
	ld.shared.f64 	%fd5, [_ZZ10compute_LUiiiiPdE10multiplier_$_0];
	mul.lo.s32 	%r16, %r3, %r15;
	cvt.s64.s32 	%rd17, %r16;
	add.s64 	%rd18, %rd13, %rd17;
	shl.b64 	%rd19, %rd18, 3;
	add.s64 	%rd20, %rd1, %rd19;
	ld.global.f64 	%fd6, [%rd20+-8];
	mul.f64 	%fd7, %fd5, %fd6;
	sub.f64 	%fd8, %fd4, %fd7;
	st.global.f64 	[%rd16+-8], %fd8;
	st.global.f64 	[%rd4+-8], %fd5;
	ret;

}


// ===== COMPILED SASS (sm_100) =====

	.target	sm_100

	.elftype	@"ET_EXEC"


//--------------------- .note.nv.tkinfo           --------------------------
	.section	.note.nv.tkinfo,"",@"SHT_NOTE"
	.sectionflags	@"SHF_NOTE_NV_TKINFO"
	.tkinfo
        /*0018*/ 	.word	0x00000002
        /*0030*/ 	.string	""
        /*0030*/ 	.string	"ptxas"
        /*0030*/ 	.string	"Cuda compilation tools, release 13.0, V13.0.88"
        /*0030*/ 	.string	"Build cuda_13.0.r13.0/compiler.36424714_0"
        /*0030*/ 	.string	"-arch sm_100 -m 64 "



//--------------------- .note.nv.cuinfo           --------------------------
	.section	.note.nv.cuinfo,"",@"SHT_NOTE"
	.sectionflags	@"SHF_NOTE_NV_CUINFO"
        /*0018*/ 	.short	0x0002
        /*001a*/ 	.short	0x0064
        /*001c*/ 	.short	0x0082
	.zero		2


//--------------------- .nv.info                  --------------------------
	.section	.nv.info,"",@"SHT_CUDA_INFO"
	.align	4


	//----- nvinfo : EIATTR_REGCOUNT
	.align		4
        /*0000*/ 	.byte	0x04, 0x2f
        /*0002*/ 	.short	(.L_1 - .L_0)
	.align		4
.L_0:
        /*0004*/ 	.word	index@(_Z10compute_LUiiiiPd)
        /*0008*/ 	.word	0x0000001d


	//----- nvinfo : EIATTR_FRAME_SIZE
	.align		4
.L_1:
        /*000c*/ 	.byte	0x04, 0x11
        /*000e*/ 	.short	(.L_3 - .L_2)
	.align		4
.L_2:
        /*0010*/ 	.word	index@($__internal_0_$__cuda_sm20_div_rn_f64_full)
        /*0014*/ 	.word	0x00000000


	//----- nvinfo : EIATTR_FRAME_SIZE
	.align		4
.L_3:
        /*0018*/ 	.byte	0x04, 0x11
        /*001a*/ 	.short	(.L_5 - .L_4)
	.align		4
.L_4:
        /*001c*/ 	.word	index@(_Z10compute_LUiiiiPd)
        /*0020*/ 	.word	0x00000000


	//----- nvinfo : EIATTR_MIN_STACK_SIZE
	.align		4
.L_5:
        /*0024*/ 	.byte	0x04, 0x12
        /*0026*/ 	.short	(.L_7 - .L_6)
	.align		4
.L_6:
        /*0028*/ 	.word	index@(_Z10compute_LUiiiiPd)
        /*002c*/ 	.word	0x00000000
.L_7:


//--------------------- .nv.compat                --------------------------
	.section	.nv.compat,"",@"SHT_CUDA_COMPAT_INFO"
	.align	4
        /*0000*/ 	.byte	0x02, 0x09, 0x00, 0x00, 0x02, 0x02, 0x01, 0x00, 0x02, 0x05, 0x05, 0x00, 0x03, 0x07, 0x01, 0x01
        /*0010*/ 	.byte	0x02, 0x03, 0x00, 0x00, 0x02, 0x06, 0x01, 0x00, 0x04, 0x0b, 0x08, 0x00, 0x01, 0x00, 0x00, 0x00
        /*0020*/ 	.byte	0x00, 0x00, 0x00, 0x00


//--------------------- .nv.info._Z10compute_LUiiiiPd --------------------------
	.section	.nv.info._Z10compute_LUiiiiPd,"",@"SHT_CUDA_INFO"
	.sectionflags	@""
	.align	4


	//----- nvinfo : EIATTR_CUDA_API_VERSION
	.align		4
        /*0000*/ 	.byte	0x04, 0x37
        /*0002*/ 	.short	(.L_9 - .L_8)
.L_8:
        /*0004*/ 	.word	0x00000082


	//----- nvinfo : EIATTR_KPARAM_INFO
	.align		4
.L_9:
        /*0008*/ 	.byte	0x04, 0x17
        /*000a*/ 	.short	(.L_11 - .L_10)
.L_10:
        /*000c*/ 	.word	0x00000000
        /*0010*/ 	.short	0x0004
        /*0012*/ 	.short	0x0010
        /*0014*/ 	.byte	0x00, 0xf5, 0x21, 0x00


	//----- nvinfo : EIATTR_KPARAM_INFO
	.align		4
.L_11:
        /*0018*/ 	.byte	0x04, 0x17
        /*001a*/ 	.short	(.L_13 - .L_12)
.L_12:
        /*001c*/ 	.word	0x00000000
        /*0020*/ 	.short	0x0003
        /*0022*/ 	.short	0x000c
        /*0024*/ 	.byte	0x00, 0xf0, 0x11, 0x00


	//----- nvinfo : EIATTR_KPARAM_INFO
	.align		4
.L_13:
        /*0028*/ 	.byte	0x04, 0x17
        /*002a*/ 	.short	(.L_15 - .L_14)
.L_14:
        /*002c*/ 	.word	0x00000000
        /*0030*/ 	.short	0x0002
        /*0032*/ 	.short	0x0008
        /*0034*/ 	.byte	0x00, 0xf0, 0x11, 0x00


	//----- nvinfo : EIATTR_KPARAM_INFO
	.align		4
.L_15:
        /*0038*/ 	.byte	0x04, 0x17
        /*003a*/ 	.short	(.L_17 - .L_16)
.L_16:
        /*003c*/ 	.word	0x00000000
        /*0040*/ 	.short	0x0001
        /*0042*/ 	.short	0x0004
        /*0044*/ 	.byte	0x00, 0xf0, 0x11, 0x00


	//----- nvinfo : EIATTR_KPARAM_INFO
	.align		4
.L_17:
        /*0048*/ 	.byte	0x04, 0x17
        /*004a*/ 	.short	(.L_19 - .L_18)
.L_18:
        /*004c*/ 	.word	0x00000000
        /*0050*/ 	.short	0x0000
        /*0052*/ 	.short	0x0000
        /*0054*/ 	.byte	0x00, 0xf0, 0x11, 0x00


	//----- nvinfo : EIATTR_SPARSE_MMA_MASK
	.align		4
.L_19:
        /*0058*/ 	.byte	0x03, 0x50
        /*005a*/ 	.short	0x0000


	//----- nvinfo : EIATTR_MAXREG_COUNT
	.align		4
        /*005c*/ 	.byte	0x03, 0x1b
        /*005e*/ 	.short	0x00ff


	//----- nvinfo : EIATTR_NUM_BARRIERS
	.align		4
        /*0060*/ 	.byte	0x02, 0x4c
        /*0062*/ 	.byte	0x01
	.zero		1


	//----- nvinfo : EIATTR_MERCURY_ISA_VERSION
	.align		4
        /*0064*/ 	.byte	0x03, 0x5f
        /*0066*/ 	.short	0x0101


	//----- nvinfo : EIATTR_VRC_CTA_INIT_COUNT
	.align		4
        /*0068*/ 	.byte	0x02, 0x4a
	.zero		1
	.zero		1


	//----- nvinfo : EIATTR_EXIT_INSTR_OFFSETS
	.align		4
        /*006c*/ 	.byte	0x04, 0x1c
        /*006e*/ 	.short	(.L_21 - .L_20)


	//   ....[0]....
.L_20:
        /*0070*/ 	.word	0x000005c0


	//----- nvinfo : EIATTR_CRS_STACK_SIZE
	.align		4
.L_21:
        /*0074*/ 	.byte	0x04, 0x1e
        /*0076*/ 	.short	(.L_23 - .L_22)
.L_22:
        /*0078*/ 	.word	0x00000000


	//----- nvinfo : EIATTR_CBANK_PARAM_SIZE
	.align		4
.L_23:
        /*007c*/ 	.byte	0x03, 0x19
        /*007e*/ 	.short	0x0018


	//----- nvinfo : EIATTR_PARAM_CBANK
	.align		4
        /*0080*/ 	.byte	0x04, 0x0a
        /*0082*/ 	.short	(.L_25 - .L_24)
	.align		4
.L_24:
        /*0084*/ 	.word	index@(.nv.constant0._Z10compute_LUiiiiPd)
        /*0088*/ 	.short	0x0380
        /*008a*/ 	.short	0x0018


	//----- nvinfo : EIATTR_SW_WAR
	.align		4
.L_25:
        /*008c*/ 	.byte	0x04, 0x36
        /*008e*/ 	.short	(.L_27 - .L_26)
.L_26:
        /*0090*/ 	.word	0x00000008
.L_27:


//--------------------- .nv.callgraph             --------------------------
	.section	.nv.callgraph,"",@"SHT_CUDA_CALLGRAPH"
	.align	4
	.sectionentsize	8
	.align		4
        /*0000*/ 	.word	0x00000000
	.align		4
        /*0004*/ 	.word	0xffffffff
	.align		4
        /*0008*/ 	.word	0x00000000
	.align		4
        /*000c*/ 	.word	0xfffffffe
	.align		4
        /*0010*/ 	.word	0x00000000
	.align		4
        /*0014*/ 	.word	0xfffffffd
	.align		4
        /*0018*/ 	.word	0x00000000
	.align		4
        /*001c*/ 	.word	0xfffffffc


//--------------------- .text._Z10compute_LUiiiiPd --------------------------
	.section	.text._Z10compute_LUiiiiPd,"ax",@progbits
	.align	128
        .global         _Z10compute_LUiiiiPd
        .type           _Z10compute_LUiiiiPd,@function
        .size           _Z10compute_LUiiiiPd,(.L_x_8 - _Z10compute_LUiiiiPd)
        .other          _Z10compute_LUiiiiPd,@"STO_CUDA_ENTRY STV_DEFAULT"
_Z10compute_LUiiiiPd:
.text._Z10compute_LUiiiiPd:
[----:B------:R-:W-:Y:S08]  /*0000*/  LDC R1, c[0x0][0x37c] ;  /* 0x0000df00ff017b82 */ /* 0x000ff00000000800 */
[----:B------:R-:W0:Y:S01]  /*0010*/  LDC.64 R2, c[0x0][0x388] ;  /* 0x0000e200ff027b82 */ /* 0x000e220000000a00 */
[----:B------:R-:W1:Y:S01]  /*0020*/  S2R R10, SR_TID.X ;  /* 0x00000000000a7919 */ /* 0x000e620000002100 */
[----:B------:R-:W2:Y:S06]  /*0030*/  LDCU.64 UR6, c[0x0][0x358] ;  /* 0x00006b00ff0677ac */ /* 0x000eac0008000a00 */
[----:B------:R-:W3:Y:S08]  /*0040*/  S2UR UR4, SR_CTAID.X ;  /* 0x00000000000479c3 */ /* 0x000ef00000002500 */
[----:B------:R-:W4:Y:S01]  /*0050*/  LDC.64 R8, c[0x0][0x380] ;  /* 0x0000e000ff087b82 */ /* 0x000f220000000a00 */
[----:B0-----:R-:W0:Y:S01]  /*0060*/  I2F.U32.RP R0, R2 ;  /* 0x0000000200007306 */ /* 0x001e220000209000 */
[----:B------:R-:W-:-:S07]  /*0070*/  ISETP.NE.U32.AND P2, PT, R2, RZ, PT ;  /* 0x000000ff0200720c */ /* 0x000fce0003f45070 */
[----:B0-----:R-:W0:Y:S01]  /*0080*/  MUFU.RCP R0, R0 ;  /* 0x0000000000007308 */ /* 0x001e220000001000 */
[----:B----4-:R-:W-:Y:S01]  /*0090*/  SHF.R.S32.HI R21, RZ, 0x1f, R8 ;  /* 0x0000001fff157819 */ /* 0x010fe20000011408 */
[----:B0-----:R-:W-:-:S06]  /*00a0*/  VIADD R4, R0, 0xffffffe ;  /* 0x0ffffffe00047836 */ /* 0x001fcc0000000000 */
[----:B------:R0:W4:Y:S02]  /*00b0*/  F2I.FTZ.U32.TRUNC.NTZ R5, R4 ;  /* 0x0000000400057305 */ /* 0x000124000021f000 */
[----:B0-----:R-:W-:Y:S02]  /*00c0*/  IMAD.MOV.U32 R4, RZ, RZ, RZ ;  /* 0x000000ffff047224 */ /* 0x001fe400078e00ff */
[----:B----4-:R-:W-:-:S04]  /*00d0*/  IMAD.MOV R7, RZ, RZ, -R5 ;  /* 0x000000ffff077224 */ /* 0x010fc800078e0a05 */
[----:B------:R-:W-:-:S04]  /*00e0*/  IMAD R7, R7, R2, RZ ;  /* 0x0000000207077224 */ /* 0x000fc800078e02ff */
[----:B------:R-:W-:-:S06]  /*00f0*/  IMAD.HI.U32 R5, R5, R7, R4 ;  /* 0x0000000705057227 */ /* 0x000fcc00078e0004 */
[----:B---3--:R-:W-:-:S04]  /*0100*/  IMAD.HI.U32 R5, R5, UR4, RZ ;  /* 0x0000000405057c27 */ /* 0x008fc8000f8e00ff */
[----:B------:R-:W-:-:S04]  /*0110*/  IMAD.MOV R7, RZ, RZ, -R5 ;  /* 0x000000ffff077224 */ /* 0x000fc800078e0a05 */
[----:B------:R-:W-:-:S05]  /*0120*/  IMAD R7, R2, R7, UR4 ;  /* 0x0000000402077e24 */ /* 0x000fca000f8e0207 */
[----:B------:R-:W-:-:S13]  /*0130*/  ISETP.GE.U32.AND P0, PT, R7, R2, PT ;  /* 0x000000020700720c */ /* 0x000fda0003f06070 */
[----:B------:R-:W-:Y:S02]  /*0140*/  @P0 IMAD.IADD R7, R7, 0x1, -R2 ;  /* 0x0000000107070824 */ /* 0x000fe400078e0a02 */
[----:B------:R-:W-:-:S03]  /*0150*/  @P0 VIADD R5, R5, 0x1 ;  /* 0x0000000105050836 */ /* 0x000fc60000000000 */
[-C--:B------:R-:W-:Y:S02]  /*0160*/  ISETP.GE.U32.AND P1, PT, R7, R2.reuse, PT ;  /* 0x000000020700720c */ /* 0x080fe40003f26070 */
[----:B------:R-:W0:Y:S11]  /*0170*/  LDC.64 R6, c[0x0][0x390] ;  /* 0x0000e400ff067b82 */ /* 0x000e360000000a00 */
[----:B------:R-:W-:Y:S01]  /*0180*/  @P1 VIADD R5, R5, 0x1 ;  /* 0x0000000105051836 */ /* 0x000fe20000000000 */
[----:B------:R-:W-:-:S05]  /*0190*/  @!P2 LOP3.LUT R5, RZ, R2, RZ, 0x33, !PT ;  /* 0x00000002ff05a212 */ /* 0x000fca00078e33ff */
[----:B------:R-:W-:Y:S02]  /*01a0*/  IMAD.IADD R4, R5, 0x1, R8 ;  /* 0x0000000105047824 */ /* 0x000fe400078e0208 */
[----:B------:R-:W-:Y:S02]  /*01b0*/  IMAD.MOV R11, RZ, RZ, -R5 ;  /* 0x000000ffff0b7224 */ /* 0x000fe400078e0a05 */
[----:B------:R-:W-:Y:S02]  /*01c0*/  IMAD R19, R4, R3, RZ ;  /* 0x0000000304137224 */ /* 0x000fe400078e02ff */
[----:B------:R-:W-:-:S03]  /*01d0*/  IMAD R0, R2, R11, UR4 ;  /* 0x0000000402007e24 */ /* 0x000fc6000f8e020b */
[----:B------:R-:W-:Y:S01]  /*01e0*/  SHF.R.S32.HI R18, RZ, 0x1f, R19 ;  /* 0x0000001fff127819 */ /* 0x000fe20000011413 */
[----:B-1----:R-:W-:Y:S01]  /*01f0*/  IMAD R0, R0, R9, R10 ;  /* 0x0000000900007224 */ /* 0x002fe200078e020a */
[----:B------:R-:W-:-:S04]  /*0200*/  IADD3 R2, P0, PT, R19, R8, RZ ;  /* 0x0000000813027210 */ /* 0x000fc80007f1e0ff */
[----:B0-----:R-:W-:Y:S01]  /*0210*/  LEA R4, P1, R2, R6, 0x3 ;  /* 0x0000000602047211 */ /* 0x001fe200078218ff */
[----:B------:R-:W-:Y:S01]  /*0220*/  IMAD.X R5, R21, 0x1, R18, P0 ;  /* 0x0000000115057824 */ /* 0x000fe200000e0612 */
[----:B------:R-:W-:-:S04]  /*0230*/  ISETP.NE.AND P0, PT, R0, RZ, PT ;  /* 0x000000ff0000720c */ /* 0x000fc80003f05270 */
[----:B------:R-:W-:-:S09]  /*0240*/  LEA.HI.X R5, R2, R7, R5, 0x3, P1 ;  /* 0x0000000702057211 */ /* 0x000fd200008f1c05 */
[----:B--2---:R-:W-:Y:S05]  /*0250*/  @P0 BRA `(.L_x_0) ;  /* 0x0000000000780947 */ /* 0x004fea0003800000 */
[----:B------:R-:W-:-:S04]  /*0260*/  VIADD R2, R8, 0xffffffff ;  /* 0xffffffff08027836 */ /* 0x000fc80000000000 */
[----:B------:R-:W-:-:S05]  /*0270*/  IMAD R2, R2, R3, RZ ;  /* 0x0000000302027224 */ /* 0x000fca00078e02ff */
[----:B------:R-:W-:-:S04]  /*0280*/  IADD3 R8, P0, PT, R2, R8, RZ ;  /* 0x0000000802087210 */ /* 0x000fc80007f1e0ff */
[----:B------:R-:W-:Y:S02]  /*0290*/  LEA.HI.X.SX32 R2, R2, R21, 0x1, P0 ;  /* 0x0000001502027211 */ /* 0x000fe400000f0eff */
[----:B------:R-:W-:-:S04]  /*02a0*/  LEA R6, P0, R8, R6, 0x3 ;  /* 0x0000000608067211 */ /* 0x000fc800078018ff */
[----:B------:R-:W-:Y:S02]  /*02b0*/  LEA.HI.X R7, R8, R7, R2, 0x3, P0 ;  /* 0x0000000708077211 */ /* 0x000fe400000f1c02 */
[----:B------:R-:W2:Y:S04]  /*02c0*/  LDG.E.64 R8, desc[UR6][R4.64+-0x8] ;  /* 0xfffff80604087981 */ /* 0x000ea8000c1e1b00 */
[----:B------:R-:W3:Y:S01]  /*02d0*/  LDG.E.64 R6, desc[UR6][R6.64+-0x8] ;  /* 0xfffff80606067981 */ /* 0x000ee2000c1e1b00 */
[----:B------:R-:W-:Y:S01]  /*02e0*/  IMAD.MOV.U32 R2, RZ, RZ, 0x1 ;  /* 0x00000001ff027424 */ /* 0x000fe200078e00ff */
[----:B---3--:R-:W0:Y:S05]  /*02f0*/  MUFU.RCP64H R3, R7 ;  /* 0x0000000700037308 */ /* 0x008e2a0000001800 */
[----:B0-----:R-:W-:-:S08]  /*0300*/  DFMA R10, -R6, R2, 1 ;  /* 0x3ff00000060a742b */ /* 0x001fd00000000102 */
[----:B------:R-:W-:-:S08]  /*0310*/  DFMA R10, R10, R10, R10 ;  /* 0x0000000a0a0a722b */ /* 0x000fd0000000000a */
[----:B------:R-:W-:-:S08]  /*0320*/  DFMA R10, R2, R10, R2 ;  /* 0x0000000a020a722b */ /* 0x000fd00000000002 */
[----:B------:R-:W-:-:S08]  /*0330*/  DFMA R2, -R6, R10, 1 ;  /* 0x3ff000000602742b */ /* 0x000fd0000000010a */
[----:B------:R-:W-:-:S08]  /*0340*/  DFMA R2, R10, R2, R10 ;  /* 0x000000020a02722b */ /* 0x000fd0000000000a */
[----:B--2---:R-:W-:-:S08]  /*0350*/  DMUL R10, R8, R2 ;  /* 0x00000002080a7228 */ /* 0x004fd00000000000 */
[----:B------:R-:W-:-:S08]  /*0360*/  DFMA R12, -R6, R10, R8 ;  /* 0x0000000a060c722b */ /* 0x000fd00000000108 */
[----:B------:R-:W-:Y:S01]  /*0370*/  DFMA R2, R2, R12, R10 ;  /* 0x0000000c0202722b */ /* 0x000fe2000000000a */
[----:B------:R-:W-:-:S09]  /*0380*/  FSETP.GEU.AND P1, PT, |R9|, 6.5827683646048100446e-37, PT ;  /* 0x036000000900780b */ /* 0x000fd20003f2e200 */
[----:B------:R-:W-:-:S05]  /*0390*/  FFMA R10, RZ, R7, R3 ;  /* 0x00000007ff0a7223 */ /* 0x000fca0000000003 */
[----:B------:R-:W-:-:S13]  /*03a0*/  FSETP.GT.AND P0, PT, |R10|, 1.469367938527859385e-39, PT ;  /* 0x001000000a00780b */ /* 0x000fda0003f04200 */
[----:B------:R-:W-:Y:S05]  /*03b0*/  @P0 BRA P1, `(.L_x_1) ;  /* 0x0000000000080947 */ /* 0x000fea0000800000 */
[----:B------:R-:W-:-:S07]  /*03c0*/  MOV R24, 0x3e0 ;  /* 0x000003e000187802 */ /* 0x000fce0000000f00 */
[----:B------:R-:W-:Y:S05]  /*03d0*/  CALL.REL.NOINC `($__internal_0_$__cuda_sm20_div_rn_f64_full) ;  /* 0x00000000007c7944 */ /* 0x000fea0003c00000 */
.L_x_1:
[----:B------:R-:W0:Y:S01]  /*03e0*/  S2UR UR5, SR_CgaCtaId ;  /* 0x00000000000579c3 */ /* 0x000e220000008800 */
[----:B------:R-:W-:Y:S02]  /*03f0*/  UMOV UR4, 0x400 ;  /* 0x0000040000047882 */ /* 0x000fe40000000000 */
[----:B0-----:R-:W-:-:S09]  /*0400*/  ULEA UR4, UR5, UR4, 0x18 ;  /* 0x0000000405047291 */ /* 0x001fd2000f8ec0ff */
[----:B------:R0:W-:Y:S01]  /*0410*/  STS.64 [UR4], R2 ;  /* 0x00000002ff007988 */ /* 0x0001e20008000a04 */
[----:B------:R-:W-:Y:S05]  /*0420*/  WARPSYNC.ALL ;  /* 0x0000000000007948 */ /* 0x000fea0003800000 */
[----:B------:R-:W-:Y:S06]  /*0430*/  BAR.SYNC.DEFER_BLOCKING 0x0 ;  /* 0x0000000000007b1d */ /* 0x000fec0000010000 */
.L_x_0:
[----:B------:R-:W1:Y:S01]  /*0440*/  LDCU UR4, c[0x0][0x380] ;  /* 0x00007000ff0477ac */ /* 0x000e620008000800 */
[----:B0-----:R-:W0:Y:S01]  /*0450*/  LDC R3, c[0x0][0x38c] ;  /* 0x0000e300ff037b82 */ /* 0x001e220000000800 */
[----:B------:R-:W2:Y:S01]  /*0460*/  LDCU.64 UR8, c[0x0][0x390] ;  /* 0x00007200ff0877ac */ /* 0x000ea20008000a00 */
[----:B-1----:R-:W-:Y:S02]  /*0470*/  UIADD3 UR5, UPT, UPT, UR4, -0x1, URZ ;  /* 0xffffffff04057890 */ /* 0x002fe4000fffe0ff */
[----:B------:R-:W-:-:S04]  /*0480*/  IADD3 R2, P0, PT, R0, UR4, RZ ;  /* 0x0000000400027c10 */ /* 0x000fc8000ff1e0ff */
[----:B------:R-:W-:Y:S01]  /*0490*/  LEA.HI.X.SX32 R7, R0, R21, 0x1, P0 ;  /* 0x0000001500077211 */ /* 0x000fe200000f0eff */
[----:B0-----:R-:W-:Y:S01]  /*04a0*/  IMAD R3, R3, UR5, RZ ;  /* 0x0000000503037c24 */ /* 0x001fe2000f8e02ff */
[----:B------:R-:W-:-:S04]  /*04b0*/  IADD3 R19, P0, PT, R19, R2, RZ ;  /* 0x0000000213137210 */ /* 0x000fc80007f1e0ff */
[----:B------:R-:W-:Y:S01]  /*04c0*/  IADD3 R0, P1, PT, R3, R2, RZ ;  /* 0x0000000203007210 */ /* 0x000fe20007f3e0ff */
[----:B------:R-:W-:Y:S01]  /*04d0*/  IMAD.X R18, R18, 0x1, R7, P0 ;  /* 0x0000000112127824 */ /* 0x000fe200000e0607 */
[----:B--2---:R-:W-:Y:S02]  /*04e0*/  LEA R2, P0, R19, UR8, 0x3 ;  /* 0x0000000813027c11 */ /* 0x004fe4000f8018ff */
[----:B------:R-:W-:Y:S02]  /*04f0*/  LEA.HI.X.SX32 R7, R3, R7, 0x1, P1 ;  /* 0x0000000703077211 */ /* 0x000fe400008f0eff */
[C---:B------:R-:W-:Y:S02]  /*0500*/  LEA R10, P1, R0.reuse, UR8, 0x3 ;  /* 0x00000008000a7c11 */ /* 0x040fe4000f8218ff */
[----:B------:R-:W-:Y:S02]  /*0510*/  LEA.HI.X R3, R19, UR9, R18, 0x3, P0 ;  /* 0x0000000913037c11 */ /* 0x000fe400080f1c12 */
[----:B------:R-:W-:-:S03]  /*0520*/  LEA.HI.X R11, R0, UR9, R7, 0x3, P1 ;  /* 0x00000009000b7c11 */ /* 0x000fc600088f1c07 */
[----:B------:R-:W2:Y:S04]  /*0530*/  LDG.E.64 R6, desc[UR6][R2.64+-0x8] ;  /* 0xfffff80602067981 */ /* 0x000ea8000c1e1b00 */
[----:B------:R-:W2:Y:S01]  /*0540*/  LDG.E.64 R10, desc[UR6][R10.64+-0x8] ;  /* 0xfffff8060a0a7981 */ /* 0x000ea2000c1e1b00 */
[----:B------:R-:W0:Y:S01]  /*0550*/  S2UR UR5, SR_CgaCtaId ;  /* 0x00000000000579c3 */ /* 0x000e220000008800 */
[----:B------:R-:W-:Y:S02]  /*0560*/  UMOV UR4, 0x400 ;  /* 0x0000040000047882 */ /* 0x000fe40000000000 */
[----:B0-----:R-:W-:-:S09]  /*0570*/  ULEA UR4, UR5, UR4, 0x18 ;  /* 0x0000000405047291 */ /* 0x001fd2000f8ec0ff */
[----:B------:R-:W2:Y:S02]  /*0580*/  LDS.64 R8, [UR4] ;  /* 0x00000004ff087984 */ /* 0x000ea40008000a00 */
[----:B--2---:R-:W-:-:S07]  /*0590*/  DFMA R6, -R8, R10, R6 ;  /* 0x0000000a0806722b */ /* 0x004fce0000000106 */
[----:B------:R-:W-:Y:S04]  /*05a0*/  STG.E.64 desc[UR6][R2.64+-0x8], R6 ;  /* 0xfffff80602007986 */ /* 0x000fe8000c101b06 */
[----:B------:R-:W-:Y:S01]  /*05b0*/  STG.E.64 desc[UR6][R4.64+-0x8], R8 ;  /* 0xfffff80804007986 */ /* 0x000fe2000c101b06 */
[----:B------:R-:W-:Y:S05]  /*05c0*/  EXIT ;  /* 0x000000000000794d */ /* 0x000fea0003800000 */
        .weak           $__internal_0_$__cuda_sm20_div_rn_f64_full
        .type           $__internal_0_$__cuda_sm20_div_rn_f64_full,@function
        .size           $__internal_0_$__cuda_sm20_div_rn_f64_full,(.L_x_8 - $__internal_0_$__cuda_sm20_div_rn_f64_full)
$__internal_0_$__cuda_sm20_div_rn_f64_full:
[C---:B------:R-:W-:Y:S01]  /*05d0*/  FSETP.GEU.AND P0, PT, |R7|.reuse, 1.469367938527859385e-39, PT ;  /* 0x001000000700780b */ /* 0x040fe20003f0e200 */
[----:B------:R-:W-:Y:S01]  /*05e0*/  IMAD.MOV.U32 R12, RZ, RZ, 0x1 ;  /* 0x00000001ff0c7424 */ /* 0x000fe200078e00ff */
[C---:B------:R-:W-:Y:S01]  /*05f0*/  LOP3.LUT R2, R7.reuse, 0x800fffff, RZ, 0xc0, !PT ;  /* 0x800fffff07027812 */ /* 0x040fe200078ec0ff */
[----:B------:R-:W-:Y:S01]  /*0600*/  IMAD.MOV.U32 R20, RZ, RZ, 0x1ca00000 ;  /* 0x1ca00000ff147424 */ /* 0x000fe200078e00ff */
[----:B------:R-:W-:Y:S02]  /*0610*/  LOP3.LUT R17, R7, 0x7ff00000, RZ, 0xc0, !PT ;  /* 0x7ff0000007117812 */ /* 0x000fe400078ec0ff */
[----:B------:R-:W-:Y:S01]  /*0620*/  LOP3.LUT R3, R2, 0x3ff00000, RZ, 0xfc, !PT ;  /* 0x3ff0000002037812 */ /* 0x000fe200078efcff */
[----:B------:R-:W-:Y:S01]  /*0630*/  IMAD.MOV.U32 R2, RZ, RZ, R6 ;  /* 0x000000ffff027224 */ /* 0x000fe200078e0006 */
[----:B------:R-:W-:-:S04]  /*0640*/  LOP3.LUT R22, R9, 0x7ff00000, RZ, 0xc0, !PT ;  /* 0x7ff0000009167812 */ /* 0x000fc800078ec0ff */
[----:B------:R-:W-:Y:S01]  /*0650*/  ISETP.GE.U32.AND P1, PT, R22, R17, PT ;  /* 0x000000111600720c */ /* 0x000fe20003f26070 */
[----:B------:R-:W-:Y:S01]  /*0660*/  @!P0 DMUL R2, R6, 8.98846567431157953865e+307 ;  /* 0x7fe0000006028828 */ /* 0x000fe20000000000 */
[----:B------:R-:W-:-:S05]  /*0670*/  IMAD.MOV.U32 R23, RZ, RZ, R22 ;  /* 0x000000ffff177224 */ /* 0x000fca00078e0016 */
[----:B------:R-:W0:Y:S02]  /*0680*/  MUFU.RCP64H R13, R3 ;  /* 0x00000003000d7308 */ /* 0x000e240000001800 */
[----:B0-----:R-:W-:-:S08]  /*0690*/  DFMA R10, R12, -R2, 1 ;  /* 0x3ff000000c0a742b */ /* 0x001fd00000000802 */
[----:B------:R-:W-:-:S08]  /*06a0*/  DFMA R10, R10, R10, R10 ;  /* 0x0000000a0a0a722b */ /* 0x000fd0000000000a */
[----:B------:R-:W-:Y:S01]  /*06b0*/  DFMA R12, R12, R10, R12 ;  /* 0x0000000a0c0c722b */ /* 0x000fe2000000000c */
[----:B------:R-:W-:Y:S01]  /*06c0*/  SEL R11, R20, 0x63400000, !P1 ;  /* 0x63400000140b7807 */ /* 0x000fe20004800000 */
[----:B------:R-:W-:Y:S01]  /*06d0*/  IMAD.MOV.U32 R10, RZ, RZ, R8 ;  /* 0x000000ffff0a7224 */ /* 0x000fe200078e0008 */
[----:B------:R-:W-:Y:S02]  /*06e0*/  FSETP.GEU.AND P1, PT, |R9|, 1.469367938527859385e-39, PT ;  /* 0x001000000900780b */ /* 0x000fe40003f2e200 */
[----:B------:R-:W-:-:S03]  /*06f0*/  LOP3.LUT R11, R11, 0x800fffff, R9, 0xf8, !PT ;  /* 0x800fffff0b0b7812 */ /* 0x000fc600078ef809 */
[----:B------:R-:W-:-:S08]  /*0700*/  DFMA R14, R12, -R2, 1 ;  /* 0x3ff000000c0e742b */ /* 0x000fd00000000802 */
[----:B------:R-:W-:Y:S01]  /*0710*/  DFMA R12, R12, R14, R12 ;  /* 0x0000000e0c0c722b */ /* 0x000fe2000000000c */
[----:B------:R-:W-:Y:S10]  /*0720*/  @P1 BRA `(.L_x_2) ;  /* 0x0000000000201947 */ /* 0x000ff40003800000 */
[----:B------:R-:W-:Y:S01]  /*0730*/  LOP3.LUT R15, R7, 0x7ff00000, RZ, 0xc0, !PT ;  /* 0x7ff00000070f7812 */ /* 0x000fe200078ec0ff */
[----:B------:R-:W-:-:S03]  /*0740*/  IMAD.MOV.U32 R14, RZ, RZ, RZ ;  /* 0x000000ffff0e7224 */ /* 0x000fc600078e00ff */
[----:B------:R-:W-:-:S04]  /*0750*/  ISETP.GE.U32.AND P1, PT, R22, R15, PT ;  /* 0x0000000f1600720c */ /* 0x000fc80003f26070 */
[----:B------:R-:W-:-:S04]  /*0760*/  SEL R15, R20, 0x63400000, !P1 ;  /* 0x63400000140f7807 */ /* 0x000fc80004800000 */
[----:B------:R-:W-:-:S04]  /*0770*/  LOP3.LUT R15, R15, 0x80000000, R9, 0xf8, !PT ;  /* 0x800000000f0f7812 */ /* 0x000fc800078ef809 */
[----:B------:R-:W-:-:S06]  /*0780*/  LOP3.LUT R15, R15, 0x100000, RZ, 0xfc, !PT ;  /* 0x001000000f0f7812 */ /* 0x000fcc00078efcff */
[----:B------:R-:W-:-:S10]  /*0790*/  DFMA R10, R10, 2, -R14 ;  /* 0x400000000a0a782b */ /* 0x000fd4000000080e */
[----:B------:R-:W-:-:S07]  /*07a0*/  LOP3.LUT R23, R11, 0x7ff00000, RZ, 0xc0, !PT ;  /* 0x7ff000000b177812 */ /* 0x000fce00078ec0ff */
.L_x_2:
[----:B------:R-:W-:Y:S01]  /*07b0*/  IMAD.MOV.U32 R26, RZ, RZ, R17 ;  /* 0x000000ffff1a7224 */ /* 0x000fe200078e0011 */
[----:B------:R-:W-:Y:S01]  /*07c0*/  @!P0 LOP3.LUT R26, R3, 0x7ff00000, RZ, 0xc0, !PT ;  /* 0x7ff00000031a8812 */ /* 0x000fe200078ec0ff */
[----:B------:R-:W-:Y:S01]  /*07d0*/  VIADD R25, R23, 0xffffffff ;  /* 0xffffffff17197836 */ /* 0x000fe20000000000 */
[----:B------:R-:W-:-:S04]  /*07e0*/  DMUL R14, R12, R10 ;  /* 0x0000000a0c0e7228 */ /* 0x000fc80000000000 */
[----:B------:R-:W-:Y:S01]  /*07f0*/  ISETP.GT.U32.AND P0, PT, R25, 0x7feffffe, PT ;  /* 0x7feffffe1900780c */ /* 0x000fe20003f04070 */
[----:B------:R-:W-:-:S03]  /*0800*/  VIADD R25, R26, 0xffffffff ;  /* 0xffffffff1a197836 */ /* 0x000fc60000000000 */
[----:B------:R-:W-:Y:S02]  /*0810*/  DFMA R16, R14, -R2, R10 ;  /* 0x800000020e10722b */ /* 0x000fe4000000000a */
[----:B------:R-:W-:-:S06]  /*0820*/  ISETP.GT.U32.OR P0, PT, R25, 0x7feffffe, P0 ;  /* 0x7feffffe1900780c */ /* 0x000fcc0000704470 */
[----:B------:R-:W-:-:S07]  /*0830*/  DFMA R16, R12, R16, R14 ;  /* 0x000000100c10722b */ /* 0x000fce000000000e */
[----:B------:R-:W-:Y:S05]  /*0840*/  @P0 BRA `(.L_x_3) ;  /* 0x00000000006c0947 */ /* 0x000fea0003800000 */
[----:B------:R-:W-:Y:S01]  /*0850*/  LOP3.LUT R9, R7, 0x7ff00000, RZ, 0xc0, !PT ;  /* 0x7ff0000007097812 */ /* 0x000fe200078ec0ff */
[----:B------:R-:W-:-:S03]  /*0860*/  IMAD.MOV.U32 R14, RZ, RZ, RZ ;  /* 0x000000ffff0e7224 */ /* 0x000fc600078e00ff */
[CC--:B------:R-:W-:Y:S02]  /*0870*/  VIADDMNMX R8, R22.reuse, -R9.reuse, 0xb9600000, !PT ;  /* 0xb960000016087446 */ /* 0x0c0fe40007800909 */
[----:B------:R-:W-:Y:S02]  /*0880*/  ISETP.GE.U32.AND P0, PT, R22, R9, PT ;  /* 0x000000091600720c */ /* 0x000fe40003f06070 */
[----:B------:R-:W-:Y:S02]  /*0890*/  VIMNMX R8, PT, PT, R8, 0x46a00000, PT ;  /* 0x46a0000008087848 */ /* 0x000fe40003fe0100 */
[----:B------:R-:W-:-:S05]  /*08a0*/  SEL R9, R20, 0x63400000, !P0 ;  /* 0x6340000014097807 */ /* 0x000fca0004000000 */
[----:B------:R-:W-:-:S04]  /*08b0*/  IMAD.IADD R8, R8, 0x1, -R9 ;  /* 0x0000000108087824 */ /* 0x000fc800078e0a09 */
[----:B------:R-:W-:-:S06]  /*08c0*/  VIADD R15, R8, 0x7fe00000 ;  /* 0x7fe00000080f7836 */ /* 0x000fcc0000000000 */
[----:B------:R-:W-:-:S10]  /*08d0*/  DMUL R12, R16, R14 ;  /* 0x0000000e100c7228 */ /* 0x000fd40000000000 */
[----:B------:R-:W-:-:S13]  /*08e0*/  FSETP.GTU.AND P0, PT, |R13|, 1.469367938527859385e-39, PT ;  /* 0x001000000d00780b */ /* 0x000fda0003f0c200 */
[----:B------:R-:W-:Y:S05]  /*08f0*/  @P0 BRA `(.L_x_4) ;  /* 0x0000000000940947 */ /* 0x000fea0003800000 */
[----:B------:R-:W-:Y:S01]  /*0900*/  DFMA R2, R16, -R2, R10 ;  /* 0x800000021002722b */ /* 0x000fe2000000000a */
[----:B------:R-:W-:-:S09]  /*0910*/  IMAD.MOV.U32 R14, RZ, RZ, RZ ;  /* 0x000000ffff0e7224 */ /* 0x000fd200078e00ff */
[C---:B------:R-:W-:Y:S02]  /*0920*/  FSETP.NEU.AND P0, PT, R3.reuse, RZ, PT ;  /* 0x000000ff0300720b */ /* 0x040fe40003f0d000 */
[----:B------:R-:W-:-:S04]  /*0930*/  LOP3.LUT R7, R3, 0x80000000, R7, 0x48, !PT ;  /* 0x8000000003077812 */ /* 0x000fc800078e4807 */
[----:B------:R-:W-:-:S07]  /*0940*/  LOP3.LUT R15, R7, R15, RZ, 0xfc, !PT ;  /* 0x0000000f070f7212 */ /* 0x000fce00078efcff */
[----:B------:R-:W-:Y:S05]  /*0950*/  @!P0 BRA `(.L_x_4) ;  /* 0x00000000007c8947 */ /* 0x000fea0003800000 */
[----:B------:R-:W-:Y:S01]  /*0960*/  IMAD.MOV R3, RZ, RZ, -R8 ;  /* 0x000000ffff037224 */ /* 0x000fe200078e0a08 */
[----:B------:R-:W-:Y:S01]  /*0970*/  DMUL.RP R14, R16, R14 ;  /* 0x0000000e100e7228 */ /* 0x000fe20000008000 */
[----:B------:R-:W-:-:S06]  /*0980*/  IMAD.MOV.U32 R2, RZ, RZ, RZ ;  /* 0x000000ffff027224 */ /* 0x000fcc00078e00ff */
[----:B------:R-:W-:-:S03]  /*0990*/  DFMA R2, R12, -R2, R16 ;  /* 0x800000020c02722b */ /* 0x000fc60000000010 */
[----:B------:R-:W-:-:S03]  /*09a0*/  LOP3.LUT R7, R15, R7, RZ, 0x3c, !PT ;  /* 0x000000070f077212 */ /* 0x000fc600078e3cff */
[----:B------:R-:W-:-:S04]  /*09b0*/  IADD3 R2, PT, PT, -R8, -0x43300000, RZ ;  /* 0xbcd0000008027810 */ /* 0x000fc80007ffe1ff */
[----:B------:R-:W-:-:S04]  /*09c0*/  FSETP.NEU.AND P0, PT, |R3|, R2, PT ;  /* 0x000000020300720b */ /* 0x000fc80003f0d200 */
[----:B------:R-:W-:Y:S02]  /*09d0*/  FSEL R12, R14, R12, !P0 ;  /* 0x0000000c0e0c7208 */ /* 0x000fe40004000000 */
[----:B------:R-:W-:Y:S01]  /*09e0*/  FSEL R13, R7, R13, !P0 ;  /* 0x0000000d070d7208 */ /* 0x000fe20004000000 */
[----:B------:R-:W-:Y:S06]  /*09f0*/  BRA `(.L_x_4) ;  /* 0x0000000000547947 */ /* 0x000fec0003800000 */
.L_x_3:
[----:B------:R-:W-:-:S14]  /*0a00*/  DSETP.NAN.AND P0, PT, R8, R8, PT ;  /* 0x000000080800722a */ /* 0x000fdc0003f08000 */
[----:B------:R-:W-:Y:S05]  /*0a10*/  @P0 BRA `(.L_x_5) ;  /* 0x0000000000440947 */ /* 0x000fea0003800000 */
[----:B------:R-:W-:-:S14]  /*0a20*/  DSETP.NAN.AND P0, PT, R6, R6, PT ;  /* 0x000000060600722a */ /* 0x000fdc0003f08000 */
[----:B------:R-:W-:Y:S05]  /*0a30*/  @P0 BRA `(.L_x_6) ;  /* 0x0000000000300947 */ /* 0x000fea0003800000 */
[----:B------:R-:W-:Y:S01]  /*0a40*/  ISETP.NE.AND P0, PT, R23, R26, PT ;  /* 0x0000001a1700720c */ /* 0x000fe20003f05270 */
[----:B------:R-:W-:Y:S02]  /*0a50*/  IMAD.MOV.U32 R12, RZ, RZ, 0x0 ;  /* 0x00000000ff0c7424 */ /* 0x000fe400078e00ff */
[----:B------:R-:W-:-:S10]  /*0a60*/  IMAD.MOV.U32 R13, RZ, RZ, -0x80000 ;  /* 0xfff80000ff0d7424 */ /* 0x000fd400078e00ff */
[----:B------:R-:W-:Y:S05]  /*0a70*/  @!P0 BRA `(.L_x_4) ;  /* 0x0000000000348947 */ /* 0x000fea0003800000 */
[----:B------:R-:W-:Y:S02]  /*0a80*/  ISETP.NE.AND P0, PT, R23, 0x7ff00000, PT ;  /* 0x7ff000001700780c */ /* 0x000fe40003f05270 */
[----:B------:R-:W-:Y:S02]  /*0a90*/  LOP3.LUT R13, R9, 0x80000000, R7, 0x48, !PT ;  /* 0x80000000090d7812 */ /* 0x000fe400078e4807 */
[----:B------:R-:W-:-:S13]  /*0aa0*/  ISETP.EQ.OR P0, PT, R26, RZ, !P0 ;  /* 0x000000ff1a00720c */ /* 0x000fda0004702670 */
[----:B------:R-:W-:Y:S01]  /*0ab0*/  @P0 LOP3.LUT R2, R13, 0x7ff00000, RZ, 0xfc, !PT ;  /* 0x7ff000000d020812 */ /* 0x000fe200078efcff */
[----:B------:R-:W-:Y:S02]  /*0ac0*/  @!P0 IMAD.MOV.U32 R12, RZ, RZ, RZ ;  /* 0x000000ffff0c8224 */ /* 0x000fe400078e00ff */
[----:B------:R-:W-:Y:S02]  /*0ad0*/  @P0 IMAD.MOV.U32 R12, RZ, RZ, RZ ;  /* 0x000000ffff0c0224 */ /* 0x000fe400078e00ff */
[----:B------:R-:W-:Y:S01]  /*0ae0*/  @P0 IMAD.MOV.U32 R13, RZ, RZ, R2 ;  /* 0x000000ffff0d0224 */ /* 0x000fe200078e0002 */
[----:B------:R-:W-:Y:S06]  /*0af0*/  BRA `(.L_x_4) ;  /* 0x0000000000147947 */ /* 0x000fec0003800000 */
.L_x_6:
[----:B------:R-:W-:Y:S01]  /*0b00*/  LOP3.LUT R13, R7, 0x80000, RZ, 0xfc, !PT ;  /* 0x00080000070d7812 */ /* 0x000fe200078efcff */
[----:B------:R-:W-:Y:S01]  /*0b10*/  IMAD.MOV.U32 R12, RZ, RZ, R6 ;  /* 0x000000ffff0c7224 */ /* 0x000fe200078e0006 */
[----:B------:R-:W-:Y:S06]  /*0b20*/  BRA `(.L_x_4) ;  /* 0x0000000000087947 */ /* 0x000fec0003800000 */
.L_x_5:
[----:B------:R-:W-:Y:S01]  /*0b30*/  LOP3.LUT R13, R9, 0x80000, RZ, 0xfc, !PT ;  /* 0x00080000090d7812 */ /* 0x000fe200078efcff */
[----:B------:R-:W-:-:S07]  /*0b40*/  IMAD.MOV.U32 R12, RZ, RZ, R8 ;  /* 0x000000ffff0c7224 */ /* 0x000fce00078e0008 */
.L_x_4:
[----:B------:R-:W-:Y:S02]  /*0b50*/  IMAD.MOV.U32 R25, RZ, RZ, 0x0 ;  /* 0x00000000ff197424 */ /* 0x000fe400078e00ff */
[----:B------:R-:W-:Y:S02]  /*0b60*/  IMAD.MOV.U32 R2, RZ, RZ, R12 ;  /* 0x000000ffff027224 */ /* 0x000fe400078e000c */
[----:B------:R-:W-:Y:S01]  /*0b70*/  IMAD.MOV.U32 R3, RZ, RZ, R13 ;  /* 0x000000ffff037224 */ /* 0x000fe200078e000d */
[----:B------:R-:W-:Y:S06]  /*0b80*/  RET.REL.NODEC R24 `(_Z10compute_LUiiiiPd) ;  /* 0xfffffff4181c7950 */ /* 0x000fec0003c3ffff */
.L_x_7:
[----:B------:R-:W-:-:S00]  /*0b90*/  BRA `(.L_x_7) ;  /* 0xfffffffc00fc7947 */ /* 0x000fc0000383ffff */
[----:B------:R-:W-:-:S00]  /*0ba0*/  NOP ;  /* 0x0000000000007918 */ /* 0x000fc00000000000 */
        /* <DEDUP_REMOVED lines=13> */
.L_x_8:


//--------------------- .nv.shared._Z10compute_LUiiiiPd --------------------------
	.section	.nv.shared._Z10compute_LUiiiiPd,"aw",@nobits
	.sectionflags	@""
	.align	8
.nv.shared._Z10compute_LUiiiiPd:
	.zero		1032


//--------------------- .nv.shared.reserved.0     --------------------------
	.section	.nv.shared.reserved.0,"aw",@nobits
	.weak		__nv_reservedSMEM_offset_0_alias
	.size		__nv_reservedSMEM_offset_0_alias, 0, 64
	.other		__nv_reservedSMEM_offset_0_alias,@"STO_CUDA_RESERVED_SHARED STV_DEFAULT"
__nv_reservedSMEM_offset_0_alias:
	.zero		0
	.zero		64


//--------------------- .nv.constant0._Z10compute_LUiiiiPd --------------------------
	.section	.nv.constant0._Z10compute_LUiiiiPd,"a",@progbits
	.sectionflags	@""
	.align	4
.nv.constant0._Z10compute_LUiiiiPd:
	.zero		920


//--------------------- SYMBOLS --------------------------

	.type		.nv.reservedSmem.offset0,@object
	.size		.nv.reservedSmem.offset0,0x4
	.type		.nv.reservedSmem.cap,@object
	.size		.nv.reservedSmem.cap,0x4
